//
// Generated by NVIDIA NVVM Compiler
//
// Compiler Build ID: CL-36424714
// Cuda compilation tools, release 13.0, V13.0.88
// Based on NVVM 20.0.0
//

.version 9.0
.target sm_100
.address_size 64

	// .globl	_Z7computePKfPf

.visible .entry _Z7computePKfPf(
	.param .u64 .ptr .align 1 _Z7computePKfPf_param_0,
	.param .u64 .ptr .align 1 _Z7computePKfPf_param_1
)
{
	.reg .pred 	%p<2>;
	.reg .b32 	%r<3>;
	.reg .b32 	%f<11>;
	.reg .b64 	%rd<8>;
	.reg .b64 	%fd<3>;

	ld.param.u64 	%rd1, [_Z7computePKfPf_param_0];
	ld.param.u64 	%rd2, [_Z7computePKfPf_param_1];
	mov.u32 	%r1, %ctaid.x;
	add.s32 	%r2, %r1, -1;
	setp.gt.u32 	%p1, %r2, 8;
	@%p1 bra 	$L__BB0_2;
	cvta.to.global.u64 	%rd3, %rd1;
	cvta.to.global.u64 	%rd4, %rd2;
	mul.wide.u32 	%rd5, %r1, 4;
	add.s64 	%rd6, %rd3, %rd5;
	ld.global.f32 	%f1, [%rd6+36];
	ld.global.f32 	%f2, [%rd6+40];
	add.f32 	%f3, %f1, %f2;
	ld.global.f32 	%f4, [%rd6+44];
	add.f32 	%f5, %f3, %f4;
	ld.global.f32 	%f6, [%rd6];
	add.f32 	%f7, %f5, %f6;
	ld.global.f32 	%f8, [%rd6+80];
	add.f32 	%f9, %f7, %f8;
	cvt.f64.f32 	%fd1, %f9;
	mul.f64 	%fd2, %fd1, 0d3FC999999999999A;
	cvt.rn.f32.f64 	%f10, %fd2;
	add.s64 	%rd7, %rd4, %rd5;
	st.global.f32 	[%rd7], %f10;
$L__BB0_2:
	ret;

}


// ===== COMPILED SASS (sm_100) =====

	.target	sm_100

	.elftype	@"ET_EXEC"


//--------------------- .note.nv.tkinfo           --------------------------
	.section	.note.nv.tkinfo,"",@"SHT_NOTE"
	.sectionflags	@"SHF_NOTE_NV_TKINFO"
	.tkinfo
        /*0018*/ 	.word	0x00000002
        /*0030*/ 	.string	""
        /*0030*/ 	.string	"ptxas"
        /*0030*/ 	.string	"Cuda compilation tools, release 13.0, V13.0.88"
        /*0030*/ 	.string	"Build cuda_13.0.r13.0/compiler.36424714_0"
        /*0030*/ 	.string	"-arch sm_100 -m 64 "



//--------------------- .note.nv.cuinfo           --------------------------
	.section	.note.nv.cuinfo,"",@"SHT_NOTE"
	.sectionflags	@"SHF_NOTE_NV_CUINFO"
        /*0018*/ 	.short	0x0002
        /*001a*/ 	.short	0x0064
        /*001c*/ 	.short	0x0082
	.zero		2


//--------------------- .nv.info                  --------------------------
	.section	.nv.info,"",@"SHT_CUDA_INFO"
	.align	4


	//----- nvinfo : EIATTR_REGCOUNT
	.align		4
        /*0000*/ 	.byte	0x04, 0x2f
        /*0002*/ 	.short	(.L_1 - .L_0)
	.align		4
.L_0:
        /*0004*/ 	.word	index@(_Z7computePKfPf)
        /*0008*/ 	.word	0x00000010


	//----- nvinfo : EIATTR_FRAME_SIZE
	.align		4
.L_1:
        /*000c*/ 	.byte	0x04, 0x11
        /*000e*/ 	.short	(.L_3 - .L_2)
	.align		4
.L_2:
        /*0010*/ 	.word	index@(_Z7computePKfPf)
        /*0014*/ 	.word	0x00000000


	//----- nvinfo : EIATTR_MIN_STACK_SIZE
	.align		4
.L_3:
        /*0018*/ 	.byte	0x04, 0x12
        /*001a*/ 	.short	(.L_5 - .L_4)
	.align		4
.L_4:
        /*001c*/ 	.word	index@(_Z7computePKfPf)
        /*0020*/ 	.word	0x00000000
.L_5:


//--------------------- .nv.compat                --------------------------
	.section	.nv.compat,"",@"SHT_CUDA_COMPAT_INFO"
	.align	4
        /*0000*/ 	.byte	0x02, 0x09, 0x00, 0x00, 0x02, 0x02, 0x01, 0x00, 0x02, 0x05, 0x05, 0x00, 0x03, 0x07, 0x01, 0x01
        /*0010*/ 	.byte	0x02, 0x03, 0x00, 0x00, 0x02, 0x06, 0x01, 0x00, 0x04, 0x0b, 0x08, 0x00, 0x01, 0x00, 0x00, 0x00
        /*0020*/ 	.byte	0x00, 0x00, 0x00, 0x00


//--------------------- .nv.info._Z7computePKfPf  --------------------------
	.section	.nv.info._Z7computePKfPf,"",@"SHT_CUDA_INFO"
	.sectionflags	@""
	.align	4


	//----- nvinfo : EIATTR_CUDA_API_VERSION
	.align		4
        /*0000*/ 	.byte	0x04, 0x37
        /*0002*/ 	.short	(.L_7 - .L_6)
.L_6:
        /*0004*/ 	.word	0x00000082


	//----- nvinfo : EIATTR_KPARAM_INFO
	.align		4
.L_7:
        /*0008*/ 	.byte	0x04, 0x17
        /*000a*/ 	.short	(.L_9 - .L_8)
.L_8:
        /*000c*/ 	.word	0x00000000
        /*0010*/ 	.short	0x0001
        /*0012*/ 	.short	0x0008
        /*0014*/ 	.byte	0x00, 0xf5, 0x21, 0x00


	//----- nvinfo : EIATTR_KPARAM_INFO
	.align		4
.L_9:
        /*0018*/ 	.byte	0x04, 0x17
        /*001a*/ 	.short	(.L_11 - .L_10)
.L_10:
        /*001c*/ 	.word	0x00000000
        /*0020*/ 	.short	0x0000
        /*0022*/ 	.short	0x0000
        /*0024*/ 	.byte	0x00, 0xf5, 0x21, 0x00


	//----- nvinfo : EIATTR_SPARSE_MMA_MASK
	.align		4
.L_11:
        /*0028*/ 	.byte	0x03, 0x50
        /*002a*/ 	.short	0x0000


	//----- nvinfo : EIATTR_MAXREG_COUNT
	.align		4
        /*002c*/ 	.byte	0x03, 0x1b
        /*002e*/ 	.short	0x00ff


	//----- nvinfo : EIATTR_MERCURY_ISA_VERSION
	.align		4
        /*0030*/ 	.byte	0x03, 0x5f
        /*0032*/ 	.short	0x0101


	//----- nvinfo : EIATTR_VRC_CTA_INIT_COUNT
	.align		4
        /*0034*/ 	.byte	0x02, 0x4a
	.zero		1
	.zero		1


	//----- nvinfo : EIATTR_EXIT_INSTR_OFFSETS
	.align		4
        /*0038*/ 	.byte	0x04, 0x1c
        /*003a*/ 	.short	(.L_13 - .L_12)


	//   ....[0]....
.L_12:
        /*003c*/ 	.word	0x00000040


	//   ....[1]....
        /*0040*/ 	.word	0x00000190


	//----- nvinfo : EIATTR_CBANK_PARAM_SIZE
	.align		4
.L_13:
        /*0044*/ 	.byte	0x03, 0x19
        /*0046*/ 	.short	0x0010


	//----- nvinfo : EIATTR_PARAM_CBANK
	.align		4
        /*0048*/ 	.byte	0x04, 0x0a
        /*004a*/ 	.short	(.L_15 - .L_14)
	.align		4
.L_14:
        /*004c*/ 	.word	index@(.nv.constant0._Z7computePKfPf)
        /*0050*/ 	.short	0x0380
        /*0052*/ 	.short	0x0010


	//----- nvinfo : EIATTR_SW_WAR
	.align		4
.L_15:
        /*0054*/ 	.byte	0x04, 0x36
        /*0056*/ 	.short	(.L_17 - .L_16)
.L_16:
        /*0058*/ 	.word	0x00000008
.L_17:


//--------------------- .nv.callgraph             --------------------------
	.section	.nv.callgraph,"",@"SHT_CUDA_CALLGRAPH"
	.align	4
	.sectionentsize	8
	.align		4
        /*0000*/ 	.word	0x00000000
	.align		4
        /*0004*/ 	.word	0xffffffff
	.align		4
        /*0008*/ 	.word	0x00000000
	.align		4
        /*000c*/ 	.word	0xfffffffe
	.align		4
        /*0010*/ 	.word	0x00000000
	.align		4
        /*0014*/ 	.word	0xfffffffd
	.align		4
        /*0018*/ 	.word	0x00000000
	.align		4
        /*001c*/ 	.word	0xfffffffc


//--------------------- .text._Z7computePKfPf     --------------------------
	.section	.text._Z7computePKfPf,"ax",@progbits
	.align	128
        .global         _Z7computePKfPf
        .type           _Z7computePKfPf,@function
        .size           _Z7computePKfPf,(.L_x_1 - _Z7computePKfPf)
        .other          _Z7computePKfPf,@"STO_CUDA_ENTRY STV_DEFAULT"
_Z7computePKfPf:
.text._Z7computePKfPf:
[----:B------:R-:W-:Y:S01]  /*0000*/  LDC R1, c[0x0][0x37c] ;  /* 0x0000df00ff017b82 */ /* 0x000fe20000000800 */
[----:B------:R-:W0:Y:S02]  /*0010*/  S2R R13, SR_CTAID.X ;  /* 0x00000000000d7919 */ /* 0x000e240000002500 */
[----:B0-----:R-:W-:-:S04]  /*0020*/  IADD3 R0, PT, PT, R13, -0x1, RZ ;  /* 0xffffffff0d007810 */ /* 0x001fc80007ffe0ff */
[----:B------:R-:W-:-:S13]  /*0030*/  ISETP.GT.U32.AND P0, PT, R0, 0x8, PT ;  /* 0x000000080000780c */ /* 0x000fda0003f04070 */
[----:B------:R-:W-:Y:S05]  /*0040*/  @P0 EXIT ;  /* 0x000000000000094d */ /* 0x000fea0003800000 */
[----:B------:R-:W0:Y:S01]  /*0050*/  LDC.64 R2, c[0x0][0x380] ;  /* 0x0000e000ff027b82 */ /* 0x000e220000000a00 */
[----:B------:R-:W1:Y:S01]  /*0060*/  LDCU.64 UR4, c[0x0][0x358] ;  /* 0x00006b00ff0477ac */ /* 0x000e620008000a00 */
[----:B0-----:R-:W-:-:S05]  /*0070*/  IMAD.WIDE.U32 R2, R13, 0x4, R2 ;  /* 0x000000040d027825 */ /* 0x001fca00078e0002 */
[----:B-1----:R-:W2:Y:S04]  /*0080*/  LDG.E R0, desc[UR4][R2.64+0x24] ;  /* 0x0000240402007981 */ /* 0x002ea8000c1e1900 */
[----:B------:R-:W2:Y:S04]  /*0090*/  LDG.E R5, desc[UR4][R2.64+0x28] ;  /* 0x0000280402057981 */ /* 0x000ea8000c1e1900 */
[----:B------:R-:W3:Y:S04]  /*00a0*/  LDG.E R7, desc[UR4][R2.64+0x2c] ;  /* 0x00002c0402077981 */ /* 0x000ee8000c1e1900 */
[----:B------:R-:W4:Y:S04]  /*00b0*/  LDG.E R9, desc[UR4][R2.64] ;  /* 0x0000000402097981 */ /* 0x000f28000c1e1900 */
[----:B------:R-:W5:Y:S01]  /*00c0*/  LDG.E R11, desc[UR4][R2.64+0x50] ;  /* 0x00005004020b7981 */ /* 0x000f62000c1e1900 */
[----:B------:R-:W-:Y:S01]  /*00d0*/  UMOV UR6, 0x9999999a ;  /* 0x9999999a00067882 */ /* 0x000fe20000000000 */
[----:B------:R-:W-:Y:S01]  /*00e0*/  UMOV UR7, 0x3fc99999 ;  /* 0x3fc9999900077882 */ /* 0x000fe20000000000 */
[----:B--2---:R-:W-:-:S04]  /*00f0*/  FADD R0, R0, R5 ;  /* 0x0000000500007221 */ /* 0x004fc80000000000 */
[----:B---3--:R-:W-:Y:S02]  /*0100*/  FADD R0, R0, R7 ;  /* 0x0000000700007221 */ /* 0x008fe40000000000 */
[----:B------:R-:W0:Y:S02]  /*0110*/  LDC.64 R6, c[0x0][0x388] ;  /* 0x0000e200ff067b82 */ /* 0x000e240000000a00 */
[----:B----4-:R-:W-:-:S04]  /*0120*/  FADD R0, R0, R9 ;  /* 0x0000000900007221 */ /* 0x010fc80000000000 */
[----:B-----5:R-:W-:-:S04]  /*0130*/  FADD R0, R0, R11 ;  /* 0x0000000b00007221 */ /* 0x020fc80000000000 */
[----:B------:R-:W1:Y:S01]  /*0140*/  F2F.F64.F32 R4, R0 ;  /* 0x0000000000047310 */ /* 0x000e620000201800 */
[----:B0-----:R-:W-:Y:S01]  /*0150*/  IMAD.WIDE.U32 R6, R13, 0x4, R6 ;  /* 0x000000040d067825 */ /* 0x001fe200078e0006 */
[----:B-1----:R-:W-:-:S10]  /*0160*/  DMUL R4, R4, UR6 ;  /* 0x0000000604047c28 */ /* 0x002fd40008000000 */
[----:B------:R-:W0:Y:S02]  /*0170*/  F2F.F32.F64 R5, R4 ;  /* 0x0000000400057310 */ /* 0x000e240000301000 */
[----:B0-----:R-:W-:Y:S01]  /*0180*/  STG.E desc[UR4][R6.64], R5 ;  /* 0x0000000506007986 */ /* 0x001fe2000c101904 */
[----:B------:R-:W-:Y:S05]  /*0190*/  EXIT ;  /* 0x000000000000794d */ /* 0x000fea0003800000 */
.L_x_0:
[----:B------:R-:W-:-:S00]  /*01a0*/  BRA `(.L_x_0) ;  /* 0xfffffffc00fc7947 */ /* 0x000fc0000383ffff */
[----:B------:R-:W-:-:S00]  /*01b0*/  NOP ;  /* 0x0000000000007918 */ /* 0x000fc00000000000 */
        /* <DEDUP_REMOVED lines=12> */
.L_x_1:


//--------------------- .nv.shared.reserved.0     --------------------------
	.section	.nv.shared.reserved.0,"aw",@nobits
	.weak		__nv_reservedSMEM_offset_0_alias
	.size		__nv_reservedSMEM_offset_0_alias, 0, 64
	.other		__nv_reservedSMEM_offset_0_alias,@"STO_CUDA_RESERVED_SHARED STV_DEFAULT"
__nv_reservedSMEM_offset_0_alias:
	.zero		0
	.zero		64


//--------------------- .nv.constant0._Z7computePKfPf --------------------------
	.section	.nv.constant0._Z7computePKfPf,"a",@progbits
	.sectionflags	@""
	.align	4
.nv.constant0._Z7computePKfPf:
	.zero		912


//--------------------- SYMBOLS --------------------------

	.type		.nv.reservedSmem.offset0,@object
	.size		.nv.reservedSmem.offset0,0x4
